//
// Generated by NVIDIA NVVM Compiler
//
// Compiler Build ID: CL-36424714
// Cuda compilation tools, release 13.0, V13.0.88
// Based on NVVM 20.0.0
//

.version 9.0
.target sm_100
.address_size 64

	// .globl	_Z23naive_scan_single_blockPfS_i
.extern .shared .align 16 .b8 temp[];

.visible .entry _Z23naive_scan_single_blockPfS_i(
	.param .u64 .ptr .align 1 _Z23naive_scan_single_blockPfS_i_param_0,
	.param .u64 .ptr .align 1 _Z23naive_scan_single_blockPfS_i_param_1,
	.param .u32 _Z23naive_scan_single_blockPfS_i_param_2
)
{
	.reg .pred 	%p<6>;
	.reg .b32 	%r<14>;
	.reg .b32 	%f<6>;
	.reg .b64 	%rd<9>;

	ld.param.u64 	%rd1, [_Z23naive_scan_single_blockPfS_i_param_0];
	ld.param.u64 	%rd2, [_Z23naive_scan_single_blockPfS_i_param_1];
	ld.param.u32 	%r5, [_Z23naive_scan_single_blockPfS_i_param_2];
	mov.u32 	%r1, %tid.x;
	setp.ge.s32 	%p1, %r1, %r5;
	shl.b32 	%r6, %r1, 2;
	mov.u32 	%r7, temp;
	add.s32 	%r2, %r7, %r6;
	@%p1 bra 	$L__BB0_2;
	cvta.to.global.u64 	%rd3, %rd1;
	mul.wide.u32 	%rd4, %r1, 4;
	add.s64 	%rd5, %rd3, %rd4;
	ld.global.f32 	%f1, [%rd5];
	st.shared.f32 	[%r2], %f1;
$L__BB0_2:
	bar.sync 	0;
	setp.lt.s32 	%p2, %r5, 2;
	@%p2 bra 	$L__BB0_7;
	mov.b32 	%r13, 1;
$L__BB0_4:
	setp.lt.u32 	%p3, %r1, %r13;
	@%p3 bra 	$L__BB0_6;
	sub.s32 	%r9, %r1, %r13;
	shl.b32 	%r10, %r9, 2;
	add.s32 	%r12, %r7, %r10;
	ld.shared.f32 	%f2, [%r12];
	ld.shared.f32 	%f3, [%r2];
	add.f32 	%f4, %f2, %f3;
	st.shared.f32 	[%r2], %f4;
$L__BB0_6:
	bar.sync 	0;
	shl.b32 	%r13, %r13, 1;
	setp.lt.s32 	%p4, %r13, %r5;
	@%p4 bra 	$L__BB0_4;
$L__BB0_7:
	setp.ge.s32 	%p5, %r1, %r5;
	@%p5 bra 	$L__BB0_9;
	ld.shared.f32 	%f5, [%r2];
	cvta.to.global.u64 	%rd6, %rd2;
	mul.wide.u32 	%rd7, %r1, 4;
	add.s64 	%rd8, %rd6, %rd7;
	st.global.f32 	[%rd8], %f5;
$L__BB0_9:
	ret;

}


// ===== COMPILED SASS (sm_100) =====

	.target	sm_100

	.elftype	@"ET_EXEC"


//--------------------- .note.nv.tkinfo           --------------------------
	.section	.note.nv.tkinfo,"",@"SHT_NOTE"
	.sectionflags	@"SHF_NOTE_NV_TKINFO"
	.tkinfo
        /*0018*/ 	.word	0x00000002
        /*0030*/ 	.string	""
        /*0030*/ 	.string	"ptxas"
        /*0030*/ 	.string	"Cuda compilation tools, release 13.0, V13.0.88"
        /*0030*/ 	.string	"Build cuda_13.0.r13.0/compiler.36424714_0"
        /*0030*/ 	.string	"-arch sm_100 -m 64 "



//--------------------- .note.nv.cuinfo           --------------------------
	.section	.note.nv.cuinfo,"",@"SHT_NOTE"
	.sectionflags	@"SHF_NOTE_NV_CUINFO"
        /*0018*/ 	.short	0x0002
        /*001a*/ 	.short	0x0064
        /*001c*/ 	.short	0x0082
	.zero		2


//--------------------- .nv.info                  --------------------------
	.section	.nv.info,"",@"SHT_CUDA_INFO"
	.align	4


	//----- nvinfo : EIATTR_REGCOUNT
	.align		4
        /*0000*/ 	.byte	0x04, 0x2f
        /*0002*/ 	.short	(.L_1 - .L_0)
	.align		4
.L_0:
        /*0004*/ 	.word	index@(_Z23naive_scan_single_blockPfS_i)
        /*0008*/ 	.word	0x0000000a


	//----- nvinfo : EIATTR_FRAME_SIZE
	.align		4
.L_1:
        /*000c*/ 	.byte	0x04, 0x11
        /*000e*/ 	.short	(.L_3 - .L_2)
	.align		4
.L_2:
        /*0010*/ 	.word	index@(_Z23naive_scan_single_blockPfS_i)
        /*0014*/ 	.word	0x00000000


	//----- nvinfo : EIATTR_MIN_STACK_SIZE
	.align		4
.L_3:
        /*0018*/ 	.byte	0x04, 0x12
        /*001a*/ 	.short	(.L_5 - .L_4)
	.align		4
.L_4:
        /*001c*/ 	.word	index@(_Z23naive_scan_single_blockPfS_i)
        /*0020*/ 	.word	0x00000000
.L_5:


//--------------------- .nv.compat                --------------------------
	.section	.nv.compat,"",@"SHT_CUDA_COMPAT_INFO"
	.align	4
        /*0000*/ 	.byte	0x02, 0x09, 0x00, 0x00, 0x02, 0x02, 0x01, 0x00, 0x02, 0x05, 0x05, 0x00, 0x03, 0x07, 0x01, 0x01
        /*0010*/ 	.byte	0x02, 0x03, 0x00, 0x00, 0x02, 0x06, 0x01, 0x00, 0x04, 0x0b, 0x08, 0x00, 0x09, 0x00, 0x00, 0x00
        /*0020*/ 	.byte	0x00, 0x00, 0x00, 0x00


//--------------------- .nv.info._Z23naive_scan_single_blockPfS_i --------------------------
	.section	.nv.info._Z23naive_scan_single_blockPfS_i,"",@"SHT_CUDA_INFO"
	.sectionflags	@""
	.align	4


	//----- nvinfo : EIATTR_CUDA_API_VERSION
	.align		4
        /*0000*/ 	.byte	0x04, 0x37
        /*0002*/ 	.short	(.L_7 - .L_6)
.L_6:
        /*0004*/ 	.word	0x00000082


	//----- nvinfo : EIATTR_KPARAM_INFO
	.align		4
.L_7:
        /*0008*/ 	.byte	0x04, 0x17
        /*000a*/ 	.short	(.L_9 - .L_8)
.L_8:
        /*000c*/ 	.word	0x00000000
        /*0010*/ 	.short	0x0002
        /*0012*/ 	.short	0x0010
        /*0014*/ 	.byte	0x00, 0xf0, 0x11, 0x00


	//----- nvinfo : EIATTR_KPARAM_INFO
	.align		4
.L_9:
        /*0018*/ 	.byte	0x04, 0x17
        /*001a*/ 	.short	(.L_11 - .L_10)
.L_10:
        /*001c*/ 	.word	0x00000000
        /*0020*/ 	.short	0x0001
        /*0022*/ 	.short	0x0008
        /*0024*/ 	.byte	0x00, 0xf5, 0x21, 0x00


	//----- nvinfo : EIATTR_KPARAM_INFO
	.align		4
.L_11:
        /*0028*/ 	.byte	0x04, 0x17
        /*002a*/ 	.short	(.L_13 - .L_12)
.L_12:
        /*002c*/ 	.word	0x00000000
        /*0030*/ 	.short	0x0000
        /*0032*/ 	.short	0x0000
        /*0034*/ 	.byte	0x00, 0xf5, 0x21, 0x00


	//----- nvinfo : EIATTR_SPARSE_MMA_MASK
	.align		4
.L_13:
        /*0038*/ 	.byte	0x03, 0x50
        /*003a*/ 	.short	0x0000


	//----- nvinfo : EIATTR_MAXREG_COUNT
	.align		4
        /*003c*/ 	.byte	0x03, 0x1b
        /*003e*/ 	.short	0x00ff


	//----- nvinfo : EIATTR_NUM_BARRIERS
	.align		4
        /*0040*/ 	.byte	0x02, 0x4c
        /*0042*/ 	.byte	0x01
	.zero		1


	//----- nvinfo : EIATTR_MERCURY_ISA_VERSION
	.align		4
        /*0044*/ 	.byte	0x03, 0x5f
        /*0046*/ 	.short	0x0101


	//----- nvinfo : EIATTR_VRC_CTA_INIT_COUNT
	.align		4
        /*0048*/ 	.byte	0x02, 0x4a
	.zero		1
	.zero		1


	//----- nvinfo : EIATTR_EXIT_INSTR_OFFSETS
	.align		4
        /*004c*/ 	.byte	0x04, 0x1c
        /*004e*/ 	.short	(.L_15 - .L_14)


	//   ....[0]....
.L_14:
        /*0050*/ 	.word	0x000001e0


	//   ....[1]....
        /*0054*/ 	.word	0x00000230


	//----- nvinfo : EIATTR_CBANK_PARAM_SIZE
	.align		4
.L_15:
        /*0058*/ 	.byte	0x03, 0x19
        /*005a*/ 	.short	0x0014


	//----- nvinfo : EIATTR_PARAM_CBANK
	.align		4
        /*005c*/ 	.byte	0x04, 0x0a
        /*005e*/ 	.short	(.L_17 - .L_16)
	.align		4
.L_16:
        /*0060*/ 	.word	index@(.nv.constant0._Z23naive_scan_single_blockPfS_i)
        /*0064*/ 	.short	0x0380
        /*0066*/ 	.short	0x0014


	//----- nvinfo : EIATTR_SW_WAR
	.align		4
.L_17:
        /*0068*/ 	.byte	0x04, 0x36
        /*006a*/ 	.short	(.L_19 - .L_18)
.L_18:
        /*006c*/ 	.word	0x00000008
.L_19:


//--------------------- .nv.callgraph             --------------------------
	.section	.nv.callgraph,"",@"SHT_CUDA_CALLGRAPH"
	.align	4
	.sectionentsize	8
	.align		4
        /*0000*/ 	.word	0x00000000
	.align		4
        /*0004*/ 	.word	0xffffffff
	.align		4
        /*0008*/ 	.word	0x00000000
	.align		4
        /*000c*/ 	.word	0xfffffffe
	.align		4
        /*0010*/ 	.word	0x00000000
	.align		4
        /*0014*/ 	.word	0xfffffffd
	.align		4
        /*0018*/ 	.word	0x00000000
	.align		4
        /*001c*/ 	.word	0xfffffffc


//--------------------- .text._Z23naive_scan_single_blockPfS_i --------------------------
	.section	.text._Z23naive_scan_single_blockPfS_i,"ax",@progbits
	.align	128
        .global         _Z23naive_scan_single_blockPfS_i
        .type           _Z23naive_scan_single_blockPfS_i,@function
        .size           _Z23naive_scan_single_blockPfS_i,(.L_x_3 - _Z23naive_scan_single_blockPfS_i)
        .other          _Z23naive_scan_single_blockPfS_i,@"STO_CUDA_ENTRY STV_DEFAULT"
_Z23naive_scan_single_blockPfS_i:
.text._Z23naive_scan_single_blockPfS_i:
[----:B------:R-:W-:Y:S01]  /*0000*/  LDC R1, c[0x0][0x37c] ;  /* 0x0000df00ff017b82 */ /* 0x000fe20000000800 */
[----:B------:R-:W0:Y:S01]  /*0010*/  S2R R7, SR_TID.X ;  /* 0x0000000000077919 */ /* 0x000e220000002100 */
[----:B------:R-:W0:Y:S01]  /*0020*/  LDCU UR6, c[0x0][0x390] ;  /* 0x00007200ff0677ac */ /* 0x000e220008000800 */
[----:B------:R-:W1:Y:S01]  /*0030*/  LDCU.64 UR8, c[0x0][0x358] ;  /* 0x00006b00ff0877ac */ /* 0x000e620008000a00 */
[----:B0-----:R-:W-:-:S13]  /*0040*/  ISETP.GE.AND P0, PT, R7, UR6, PT ;  /* 0x0000000607007c0c */ /* 0x001fda000bf06270 */
[----:B------:R-:W0:Y:S02]  /*0050*/  @!P0 LDC.64 R2, c[0x0][0x380] ;  /* 0x0000e000ff028b82 */ /* 0x000e240000000a00 */
[----:B0-----:R-:W-:-:S06]  /*0060*/  @!P0 IMAD.WIDE.U32 R2, R7, 0x4, R2 ;  /* 0x0000000407028825 */ /* 0x001fcc00078e0002 */
[----:B-1----:R-:W2:Y:S01]  /*0070*/  @!P0 LDG.E R3, desc[UR8][R2.64] ;  /* 0x0000000802038981 */ /* 0x002ea2000c1e1900 */
[----:B------:R-:W0:Y:S01]  /*0080*/  S2UR UR5, SR_CgaCtaId ;  /* 0x00000000000579c3 */ /* 0x000e220000008800 */
[----:B------:R-:W-:Y:S01]  /*0090*/  UMOV UR4, 0x400 ;  /* 0x0000040000047882 */ /* 0x000fe20000000000 */
[----:B------:R-:W-:Y:S02]  /*00a0*/  UISETP.GE.AND UP0, UPT, UR6, 0x2, UPT ;  /* 0x000000020600788c */ /* 0x000fe4000bf06270 */
[----:B0-----:R-:W-:-:S06]  /*00b0*/  ULEA UR4, UR5, UR4, 0x18 ;  /* 0x0000000405047291 */ /* 0x001fcc000f8ec0ff */
[----:B------:R-:W-:-:S05]  /*00c0*/  LEA R0, R7, UR4, 0x2 ;  /* 0x0000000407007c11 */ /* 0x000fca000f8e10ff */
[----:B--2---:R0:W-:Y:S01]  /*00d0*/  @!P0 STS [R0], R3 ;  /* 0x0000000300008388 */ /* 0x0041e20000000800 */
[----:B------:R-:W-:Y:S06]  /*00e0*/  BAR.SYNC.DEFER_BLOCKING 0x0 ;  /* 0x0000000000007b1d */ /* 0x000fec0000010000 */
[----:B------:R-:W-:Y:S05]  /*00f0*/  BRA.U !UP0, `(.L_x_0) ;  /* 0x0000000108347547 */ /* 0x000fea000b800000 */
[----:B------:R-:W1:Y:S01]  /*0100*/  LDCU UR6, c[0x0][0x390] ;  /* 0x00007200ff0677ac */ /* 0x000e620008000800 */
[----:B------:R-:W-:-:S05]  /*0110*/  UMOV UR5, 0x1 ;  /* 0x0000000100057882 */ /* 0x000fca0000000000 */
.L_x_1:
[----:B------:R-:W-:-:S13]  /*0120*/  ISETP.GE.U32.AND P0, PT, R7, UR5, PT ;  /* 0x0000000507007c0c */ /* 0x000fda000bf06070 */
[----:B------:R-:W-:Y:S01]  /*0130*/  @P0 VIADD R2, R7, -UR5 ;  /* 0x8000000507020c36 */ /* 0x000fe20008000000 */
[----:B0-2---:R-:W-:Y:S01]  /*0140*/  @P0 LDS R3, [R0] ;  /* 0x0000000000030984 */ /* 0x005fe20000000800 */
[----:B------:R-:W-:-:S03]  /*0150*/  USHF.L.U32 UR5, UR5, 0x1, URZ ;  /* 0x0000000105057899 */ /* 0x000fc600080006ff */
[----:B------:R-:W-:Y:S01]  /*0160*/  @P0 LEA R2, R2, UR4, 0x2 ;  /* 0x0000000402020c11 */ /* 0x000fe2000f8e10ff */
[----:B-1----:R-:W-:-:S05]  /*0170*/  UISETP.GE.AND UP0, UPT, UR5, UR6, UPT ;  /* 0x000000060500728c */ /* 0x002fca000bf06270 */
[----:B------:R-:W0:Y:S02]  /*0180*/  @P0 LDS R2, [R2] ;  /* 0x0000000002020984 */ /* 0x000e240000000800 */
[----:B0-----:R-:W-:-:S05]  /*0190*/  @P0 FADD R3, R2, R3 ;  /* 0x0000000302030221 */ /* 0x001fca0000000000 */
[----:B------:R2:W-:Y:S01]  /*01a0*/  @P0 STS [R0], R3 ;  /* 0x0000000300000388 */ /* 0x0005e20000000800 */
[----:B------:R-:W-:Y:S06]  /*01b0*/  BAR.SYNC.DEFER_BLOCKING 0x0 ;  /* 0x0000000000007b1d */ /* 0x000fec0000010000 */
[----:B------:R-:W-:Y:S05]  /*01c0*/  BRA.U !UP0, `(.L_x_1) ;  /* 0xfffffffd08d47547 */ /* 0x000fea000b83ffff */
.L_x_0:
[----:B------:R-:W-:-:S13]  /*01d0*/  ISETP.GE.AND P0, PT, R7, UR6, PT ;  /* 0x0000000607007c0c */ /* 0x000fda000bf06270 */
[----:B------:R-:W-:Y:S05]  /*01e0*/  @P0 EXIT ;  /* 0x000000000000094d */ /* 0x000fea0003800000 */
[----:B------:R-:W1:Y:S01]  /*01f0*/  LDS R5, [R0] ;  /* 0x0000000000057984 */ /* 0x000e620000000800 */
[----:B0-2---:R-:W0:Y:S02]  /*0200*/  LDC.64 R2, c[0x0][0x388] ;  /* 0x0000e200ff027b82 */ /* 0x005e240000000a00 */
[----:B0-----:R-:W-:-:S05]  /*0210*/  IMAD.WIDE.U32 R2, R7, 0x4, R2 ;  /* 0x0000000407027825 */ /* 0x001fca00078e0002 */
[----:B-1----:R-:W-:Y:S01]  /*0220*/  STG.E desc[UR8][R2.64], R5 ;  /* 0x0000000502007986 */ /* 0x002fe2000c101908 */
[----:B------:R-:W-:Y:S05]  /*0230*/  EXIT ;  /* 0x000000000000794d */ /* 0x000fea0003800000 */
.L_x_2:
[----:B------:R-:W-:-:S00]  /*0240*/  BRA `(.L_x_2) ;  /* 0xfffffffc00fc7947 */ /* 0x000fc0000383ffff */
[----:B------:R-:W-:-:S00]  /*0250*/  NOP ;  /* 0x0000000000007918 */ /* 0x000fc00000000000 */
        /* <DEDUP_REMOVED lines=10> */
.L_x_3:


//--------------------- .nv.shared._Z23naive_scan_single_blockPfS_i --------------------------
	.section	.nv.shared._Z23naive_scan_single_blockPfS_i,"aw",@nobits
	.sectionflags	@""
	.align	16
	.zero		1024


//--------------------- .nv.shared.reserved.0     --------------------------
	.section	.nv.shared.reserved.0,"aw",@nobits
	.weak		__nv_reservedSMEM_offset_0_alias
	.size		__nv_reservedSMEM_offset_0_alias, 0, 64
	.other		__nv_reservedSMEM_offset_0_alias,@"STO_CUDA_RESERVED_SHARED STV_DEFAULT"
__nv_reservedSMEM_offset_0_alias:
	.zero		0
	.zero		64


//--------------------- .nv.constant0._Z23naive_scan_single_blockPfS_i --------------------------
	.section	.nv.constant0._Z23naive_scan_single_blockPfS_i,"a",@progbits
	.sectionflags	@""
	.align	4
.nv.constant0._Z23naive_scan_single_blockPfS_i:
	.zero		916


//--------------------- SYMBOLS --------------------------

	.type		.nv.reservedSmem.offset0,@object
	.size		.nv.reservedSmem.offset0,0x4
	.type		.nv.reservedSmem.cap,@object
	.size		.nv.reservedSmem.cap,0x4
